//
// Generated by NVIDIA NVVM Compiler
//
// Compiler Build ID: CL-36424714
// Cuda compilation tools, release 13.0, V13.0.88
// Based on NVVM 20.0.0
//

.version 9.0
.target sm_100
.address_size 64

	// .globl	_Z12__multiply__PdS_i
.extern .func  (.param .b32 func_retval0) vprintf
(
	.param .b64 vprintf_param_0,
	.param .b64 vprintf_param_1
)
;
// _ZZ12__multiply__PdS_iE6s_data has been demoted
.global .align 1 .b8 $str[16] = {115, 95, 100, 97, 116, 97, 91, 48, 93, 32, 61, 32, 37, 102, 10};

.visible .entry _Z12__multiply__PdS_i(
	.param .u64 .ptr .align 1 _Z12__multiply__PdS_i_param_0,
	.param .u64 .ptr .align 1 _Z12__multiply__PdS_i_param_1,
	.param .u32 _Z12__multiply__PdS_i_param_2
)
{
	.local .align 8 .b8 	__local_depot0[8];
	.reg .b64 	%SP;
	.reg .b64 	%SPL;
	.reg .pred 	%p<8>;
	.reg .b32 	%r<17>;
	.reg .b64 	%rd<13>;
	.reg .b64 	%fd<6>;
	// demoted variable
	.shared .align 8 .b8 _ZZ12__multiply__PdS_iE6s_data[1024];
	mov.u64 	%SPL, __local_depot0;
	cvta.local.u64 	%SP, %SPL;
	ld.param.u64 	%rd1, [_Z12__multiply__PdS_i_param_0];
	ld.param.u64 	%rd2, [_Z12__multiply__PdS_i_param_1];
	ld.param.u32 	%r8, [_Z12__multiply__PdS_i_param_2];
	mov.u32 	%r1, %tid.x;
	mov.u32 	%r2, %ctaid.x;
	mov.u32 	%r16, %ntid.x;
	mad.lo.s32 	%r4, %r2, %r16, %r1;
	setp.ge.u32 	%p1, %r4, %r8;
	shl.b32 	%r9, %r1, 3;
	mov.u32 	%r10, _ZZ12__multiply__PdS_iE6s_data;
	add.s32 	%r5, %r10, %r9;
	@%p1 bra 	$L__BB0_2;
	cvta.to.global.u64 	%rd3, %rd1;
	mul.wide.u32 	%rd4, %r4, 8;
	add.s64 	%rd5, %rd3, %rd4;
	ld.global.f64 	%fd1, [%rd5];
	st.shared.f64 	[%r5], %fd1;
$L__BB0_2:
	bar.sync 	0;
	setp.lt.u32 	%p2, %r16, 2;
	@%p2 bra 	$L__BB0_6;
$L__BB0_3:
	shr.u32 	%r7, %r16, 1;
	setp.ge.u32 	%p3, %r1, %r7;
	add.s32 	%r11, %r7, %r4;
	setp.ge.u32 	%p4, %r11, %r8;
	or.pred  	%p5, %p3, %p4;
	@%p5 bra 	$L__BB0_5;
	shl.b32 	%r12, %r7, 3;
	add.s32 	%r13, %r5, %r12;
	ld.shared.f64 	%fd2, [%r13];
	ld.shared.f64 	%fd3, [%r5];
	add.f64 	%fd4, %fd2, %fd3;
	st.shared.f64 	[%r5], %fd4;
$L__BB0_5:
	bar.sync 	0;
	setp.gt.u32 	%p6, %r16, 3;
	mov.u32 	%r16, %r7;
	@%p6 bra 	$L__BB0_3;
$L__BB0_6:
	setp.ne.s32 	%p7, %r1, 0;
	@%p7 bra 	$L__BB0_8;
	ld.shared.f64 	%fd5, [_ZZ12__multiply__PdS_iE6s_data];
	cvta.to.global.u64 	%rd6, %rd2;
	mul.wide.u32 	%rd7, %r2, 8;
	add.s64 	%rd8, %rd6, %rd7;
	st.global.f64 	[%rd8], %fd5;
	add.u64 	%rd9, %SP, 0;
	add.u64 	%rd10, %SPL, 0;
	st.local.f64 	[%rd10], %fd5;
	mov.u64 	%rd11, $str;
	cvta.global.u64 	%rd12, %rd11;
	{ // callseq 0, 0
	.param .b64 param0;
	st.param.b64 	[param0], %rd12;
	.param .b64 param1;
	st.param.b64 	[param1], %rd9;
	.param .b32 retval0;
	call.uni (retval0), 
	vprintf, 
	(
	param0, 
	param1
	);
	ld.param.b32 	%r14, [retval0];
	} // callseq 0
$L__BB0_8:
	ret;

}


// ===== COMPILED SASS (sm_100) =====

	.target	sm_100

	.elftype	@"ET_EXEC"


//--------------------- .note.nv.tkinfo           --------------------------
	.section	.note.nv.tkinfo,"",@"SHT_NOTE"
	.sectionflags	@"SHF_NOTE_NV_TKINFO"
	.tkinfo
        /*0018*/ 	.word	0x00000002
        /*0030*/ 	.string	""
        /*0030*/ 	.string	"ptxas"
        /*0030*/ 	.string	"Cuda compilation tools, release 13.0, V13.0.88"
        /*0030*/ 	.string	"Build cuda_13.0.r13.0/compiler.36424714_0"
        /*0030*/ 	.string	"-arch sm_100 -m 64 "



//--------------------- .note.nv.cuinfo           --------------------------
	.section	.note.nv.cuinfo,"",@"SHT_NOTE"
	.sectionflags	@"SHF_NOTE_NV_CUINFO"
        /*0018*/ 	.short	0x0002
        /*001a*/ 	.short	0x0064
        /*001c*/ 	.short	0x0082
	.zero		2


//--------------------- .nv.info                  --------------------------
	.section	.nv.info,"",@"SHT_CUDA_INFO"
	.align	4


	//----- nvinfo : EIATTR_REGCOUNT
	.align		4
        /*0000*/ 	.byte	0x04, 0x2f
        /*0002*/ 	.short	(.L_2 - .L_1)
	.align		4
.L_1:
        /*0004*/ 	.word	index@(_Z12__multiply__PdS_i)
        /*0008*/ 	.word	0x00000018


	//----- nvinfo : EIATTR_FRAME_SIZE
	.align		4
.L_2:
        /*000c*/ 	.byte	0x04, 0x11
        /*000e*/ 	.short	(.L_4 - .L_3)
	.align		4
.L_3:
        /*0010*/ 	.word	index@(_Z12__multiply__PdS_i)
        /*0014*/ 	.word	0x00000008


	//----- nvinfo : EIATTR_MIN_STACK_SIZE
	.align		4
.L_4:
        /*0018*/ 	.byte	0x04, 0x12
        /*001a*/ 	.short	(.L_6 - .L_5)
	.align		4
.L_5:
        /*001c*/ 	.word	index@(_Z12__multiply__PdS_i)
        /*0020*/ 	.word	0x00000008
.L_6:


//--------------------- .nv.compat                --------------------------
	.section	.nv.compat,"",@"SHT_CUDA_COMPAT_INFO"
	.align	4
        /*0000*/ 	.byte	0x02, 0x09, 0x00, 0x00, 0x02, 0x02, 0x01, 0x00, 0x02, 0x05, 0x05, 0x00, 0x03, 0x07, 0x01, 0x01
        /*0010*/ 	.byte	0x02, 0x03, 0x00, 0x00, 0x02, 0x06, 0x01, 0x00, 0x04, 0x0b, 0x08, 0x00, 0x01, 0x00, 0x00, 0x00
        /*0020*/ 	.byte	0x00, 0x00, 0x00, 0x00


//--------------------- .nv.info._Z12__multiply__PdS_i --------------------------
	.section	.nv.info._Z12__multiply__PdS_i,"",@"SHT_CUDA_INFO"
	.sectionflags	@""
	.align	4


	//----- nvinfo : EIATTR_CUDA_API_VERSION
	.align		4
        /*0000*/ 	.byte	0x04, 0x37
        /*0002*/ 	.short	(.L_8 - .L_7)
.L_7:
        /*0004*/ 	.word	0x00000082


	//----- nvinfo : EIATTR_KPARAM_INFO
	.align		4
.L_8:
        /*0008*/ 	.byte	0x04, 0x17
        /*000a*/ 	.short	(.L_10 - .L_9)
.L_9:
        /*000c*/ 	.word	0x00000000
        /*0010*/ 	.short	0x0002
        /*0012*/ 	.short	0x0010
        /*0014*/ 	.byte	0x00, 0xf0, 0x11, 0x00


	//----- nvinfo : EIATTR_KPARAM_INFO
	.align		4
.L_10:
        /*0018*/ 	.byte	0x04, 0x17
        /*001a*/ 	.short	(.L_12 - .L_11)
.L_11:
        /*001c*/ 	.word	0x00000000
        /*0020*/ 	.short	0x0001
        /*0022*/ 	.short	0x0008
        /*0024*/ 	.byte	0x00, 0xf5, 0x21, 0x00


	//----- nvinfo : EIATTR_KPARAM_INFO
	.align		4
.L_12:
        /*0028*/ 	.byte	0x04, 0x17
        /*002a*/ 	.short	(.L_14 - .L_13)
.L_13:
        /*002c*/ 	.word	0x00000000
        /*0030*/ 	.short	0x0000
        /*0032*/ 	.short	0x0000
        /*0034*/ 	.byte	0x00, 0xf5, 0x21, 0x00


	//----- nvinfo : EIATTR_SPARSE_MMA_MASK
	.align		4
.L_14:
        /*0038*/ 	.byte	0x03, 0x50
        /*003a*/ 	.short	0x0000


	//----- nvinfo : EIATTR_MAXREG_COUNT
	.align		4
        /*003c*/ 	.byte	0x03, 0x1b
        /*003e*/ 	.short	0x00ff


	//----- nvinfo : EIATTR_NUM_BARRIERS
	.align		4
        /*0040*/ 	.byte	0x02, 0x4c
        /*0042*/ 	.byte	0x01
	.zero		1


	//----- nvinfo : EIATTR_EXTERNS
	.align		4
        /*0044*/ 	.byte	0x04, 0x0f
        /*0046*/ 	.short	(.L_16 - .L_15)


	//   ....[0]....
	.align		4
.L_15:
        /*0048*/ 	.word	index@(vprintf)


	//----- nvinfo : EIATTR_MERCURY_ISA_VERSION
	.align		4
.L_16:
        /*004c*/ 	.byte	0x03, 0x5f
        /*004e*/ 	.short	0x0101


	//----- nvinfo : EIATTR_VRC_CTA_INIT_COUNT
	.align		4
        /*0050*/ 	.byte	0x02, 0x4a
	.zero		1
	.zero		1


	//----- nvinfo : EIATTR_SYSCALL_OFFSETS
	.align		4
        /*0054*/ 	.byte	0x04, 0x46
        /*0056*/ 	.short	(.L_18 - .L_17)


	//   ....[0]....
.L_17:
        /*0058*/ 	.word	0x00000380


	//----- nvinfo : EIATTR_EXIT_INSTR_OFFSETS
	.align		4
.L_18:
        /*005c*/ 	.byte	0x04, 0x1c
        /*005e*/ 	.short	(.L_20 - .L_19)


	//   ....[0]....
.L_19:
        /*0060*/ 	.word	0x00000290


	//   ....[1]....
        /*0064*/ 	.word	0x00000390


	//----- nvinfo : EIATTR_CRS_STACK_SIZE
	.align		4
.L_20:
        /*0068*/ 	.byte	0x04, 0x1e
        /*006a*/ 	.short	(.L_22 - .L_21)
.L_21:
        /*006c*/ 	.word	0x00000000


	//----- nvinfo : EIATTR_CBANK_PARAM_SIZE
	.align		4
.L_22:
        /*0070*/ 	.byte	0x03, 0x19
        /*0072*/ 	.short	0x0014


	//----- nvinfo : EIATTR_PARAM_CBANK
	.align		4
        /*0074*/ 	.byte	0x04, 0x0a
        /*0076*/ 	.short	(.L_24 - .L_23)
	.align		4
.L_23:
        /*0078*/ 	.word	index@(.nv.constant0._Z12__multiply__PdS_i)
        /*007c*/ 	.short	0x0380
        /*007e*/ 	.short	0x0014


	//----- nvinfo : EIATTR_SW_WAR
	.align		4
.L_24:
        /*0080*/ 	.byte	0x04, 0x36
        /*0082*/ 	.short	(.L_26 - .L_25)
.L_25:
        /*0084*/ 	.word	0x00000008
.L_26:


//--------------------- .nv.callgraph             --------------------------
	.section	.nv.callgraph,"",@"SHT_CUDA_CALLGRAPH"
	.align	4
	.sectionentsize	8
	.align		4
        /*0000*/ 	.word	0x00000000
	.align		4
        /*0004*/ 	.word	0xffffffff
	.align		4
        /*0008*/ 	.word	index@(_Z12__multiply__PdS_i)
	.align		4
        /*000c*/ 	.word	index@(vprintf)
	.align		4
        /*0010*/ 	.word	0x00000000
	.align		4
        /*0014*/ 	.word	0xfffffffe
	.align		4
        /*0018*/ 	.word	0x00000000
	.align		4
        /*001c*/ 	.word	0xfffffffd
	.align		4
        /*0020*/ 	.word	0x00000000
	.align		4
        /*0024*/ 	.word	0xfffffffc


//--------------------- .nv.constant4             --------------------------
	.section	.nv.constant4,"a",@progbits
	.align	8
	.align		8
.nv.constant4:
        /*0000*/ 	.dword	vprintf
	.align		8
        /*0008*/ 	.dword	$str


//--------------------- .text._Z12__multiply__PdS_i --------------------------
	.section	.text._Z12__multiply__PdS_i,"ax",@progbits
	.align	128
        .global         _Z12__multiply__PdS_i
        .type           _Z12__multiply__PdS_i,@function
        .size           _Z12__multiply__PdS_i,(.L_x_4 - _Z12__multiply__PdS_i)
        .other          _Z12__multiply__PdS_i,@"STO_CUDA_ENTRY STV_DEFAULT"
_Z12__multiply__PdS_i:
.text._Z12__multiply__PdS_i:
[----:B------:R-:W0:Y:S01]  /*0000*/  LDC R1, c[0x0][0x37c] ;  /* 0x0000df00ff017b82 */ /* 0x000e220000000800 */
[----:B------:R-:W1:Y:S01]  /*0010*/  S2R R10, SR_TID.X ;  /* 0x00000000000a7919 */ /* 0x000e620000002100 */
[----:B------:R-:W2:Y:S01]  /*0020*/  LDCU UR9, c[0x0][0x2fc] ;  /* 0x00005f80ff0977ac */ /* 0x000ea20008000800 */
[----:B0-----:R-:W-:Y:S01]  /*0030*/  VIADD R1, R1, 0xfffffff8 ;  /* 0xfffffff801017836 */ /* 0x001fe20000000000 */
[----:B------:R-:W1:Y:S01]  /*0040*/  S2R R13, SR_CTAID.X ;  /* 0x00000000000d7919 */ /* 0x000e620000002500 */
[----:B------:R-:W1:Y:S01]  /*0050*/  LDCU UR10, c[0x0][0x360] ;  /* 0x00006c00ff0a77ac */ /* 0x000e620008000800 */
[----:B------:R-:W0:Y:S01]  /*0060*/  LDCU UR4, c[0x0][0x390] ;  /* 0x00007200ff0477ac */ /* 0x000e220008000800 */
[----:B------:R-:W3:Y:S01]  /*0070*/  LDCU.64 UR6, c[0x0][0x358] ;  /* 0x00006b00ff0677ac */ /* 0x000ee20008000a00 */
[----:B-1----:R-:W-:-:S05]  /*0080*/  IMAD R9, R13, UR10, R10 ;  /* 0x0000000a0d097c24 */ /* 0x002fca000f8e020a */
[----:B0-----:R-:W-:-:S13]  /*0090*/  ISETP.GE.U32.AND P0, PT, R9, UR4, PT ;  /* 0x0000000409007c0c */ /* 0x001fda000bf06070 */
[----:B------:R-:W0:Y:S02]  /*00a0*/  @!P0 LDC.64 R2, c[0x0][0x380] ;  /* 0x0000e000ff028b82 */ /* 0x000e240000000a00 */
[----:B0-----:R-:W-:-:S06]  /*00b0*/  @!P0 IMAD.WIDE.U32 R2, R9, 0x8, R2 ;  /* 0x0000000809028825 */ /* 0x001fcc00078e0002 */
[----:B---3--:R-:W3:Y:S01]  /*00c0*/  @!P0 LDG.E.64 R2, desc[UR6][R2.64] ;  /* 0x0000000602028981 */ /* 0x008ee2000c1e1b00 */
[----:B------:R-:W0:Y:S01]  /*00d0*/  S2UR UR5, SR_CgaCtaId ;  /* 0x00000000000579c3 */ /* 0x000e220000008800 */
[----:B------:R-:W1:Y:S01]  /*00e0*/  LDCU UR8, c[0x0][0x2f8] ;  /* 0x00005f00ff0877ac */ /* 0x000e620008000800 */
[----:B------:R-:W-:Y:S01]  /*00f0*/  IMAD.U32 R0, RZ, RZ, UR10 ;  /* 0x0000000aff007e24 */ /* 0x000fe2000f8e00ff */
[----:B------:R-:W-:Y:S01]  /*0100*/  ISETP.NE.AND P1, PT, R10, RZ, PT ;  /* 0x000000ff0a00720c */ /* 0x000fe20003f25270 */
[----:B------:R-:W-:-:S03]  /*0110*/  UMOV UR4, 0x400 ;  /* 0x0000040000047882 */ /* 0x000fc60000000000 */
[----:B------:R-:W-:Y:S02]  /*0120*/  ISETP.GE.U32.AND P2, PT, R0, 0x2, PT ;  /* 0x000000020000780c */ /* 0x000fe40003f46070 */
[----:B-1----:R-:W-:Y:S01]  /*0130*/  IADD3 R6, P3, PT, R1, UR8, RZ ;  /* 0x0000000801067c10 */ /* 0x002fe2000ff7e0ff */
[----:B0-----:R-:W-:-:S04]  /*0140*/  ULEA UR4, UR5, UR4, 0x18 ;  /* 0x0000000405047291 */ /* 0x001fc8000f8ec0ff */
[----:B--2---:R-:W-:Y:S02]  /*0150*/  IMAD.X R7, RZ, RZ, UR9, P3 ;  /* 0x00000009ff077e24 */ /* 0x004fe400098e06ff */
[----:B------:R-:W-:-:S05]  /*0160*/  LEA R11, R10, UR4, 0x3 ;  /* 0x000000040a0b7c11 */ /* 0x000fca000f8e18ff */
[----:B---3--:R0:W-:Y:S01]  /*0170*/  @!P0 STS.64 [R11], R2 ;  /* 0x000000020b008388 */ /* 0x0081e20000000a00 */
[----:B------:R-:W-:Y:S06]  /*0180*/  BAR.SYNC.DEFER_BLOCKING 0x0 ;  /* 0x0000000000007b1d */ /* 0x000fec0000010000 */
[----:B------:R-:W-:Y:S05]  /*0190*/  @!P2 BRA `(.L_x_0) ;  /* 0x00000000003ca947 */ /* 0x000fea0003800000 */
[----:B------:R-:W1:Y:S01]  /*01a0*/  LDCU UR4, c[0x0][0x390] ;  /* 0x00007200ff0477ac */ /* 0x000e620008000800 */
[----:B------:R-:W-:Y:S01]  /*01b0*/  NOP ;  /* 0x0000000000007918 */ /* 0x000fe20000000000 */
.L_x_1:
[----:B------:R-:W-:-:S05]  /*01c0*/  SHF.R.U32.HI R12, RZ, 0x1, R0 ;  /* 0x00000001ff0c7819 */ /* 0x000fca0000011600 */
[----:B0-----:R-:W-:-:S05]  /*01d0*/  IMAD.IADD R2, R9, 0x1, R12 ;  /* 0x0000000109027824 */ /* 0x001fca00078e020c */
[----:B-1----:R-:W-:-:S04]  /*01e0*/  ISETP.GE.U32.AND P0, PT, R2, UR4, PT ;  /* 0x0000000402007c0c */ /* 0x002fc8000bf06070 */
[----:B------:R-:W-:-:S13]  /*01f0*/  ISETP.GE.U32.OR P0, PT, R10, R12, P0 ;  /* 0x0000000c0a00720c */ /* 0x000fda0000706470 */
[----:B------:R-:W-:Y:S01]  /*0200*/  @!P0 IMAD R8, R12, 0x8, R11 ;  /* 0x000000080c088824 */ /* 0x000fe200078e020b */
[----:B------:R-:W-:Y:S04]  /*0210*/  @!P0 LDS.64 R4, [R11] ;  /* 0x000000000b048984 */ /* 0x000fe80000000a00 */
[----:B------:R-:W0:Y:S02]  /*0220*/  @!P0 LDS.64 R2, [R8] ;  /* 0x0000000008028984 */ /* 0x000e240000000a00 */
[----:B0-----:R-:W-:-:S07]  /*0230*/  @!P0 DADD R2, R2, R4 ;  /* 0x0000000002028229 */ /* 0x001fce0000000004 */
[----:B------:R2:W-:Y:S01]  /*0240*/  @!P0 STS.64 [R11], R2 ;  /* 0x000000020b008388 */ /* 0x0005e20000000a00 */
[----:B------:R-:W-:Y:S01]  /*0250*/  BAR.SYNC.DEFER_BLOCKING 0x0 ;  /* 0x0000000000007b1d */ /* 0x000fe20000010000 */
[----:B------:R-:W-:Y:S01]  /*0260*/  ISETP.GT.U32.AND P0, PT, R0, 0x3, PT ;  /* 0x000000030000780c */ /* 0x000fe20003f04070 */
[----:B------:R-:W-:-:S12]  /*0270*/  IMAD.MOV.U32 R0, RZ, RZ, R12 ;  /* 0x000000ffff007224 */ /* 0x000fd800078e000c */
[----:B--2---:R-:W-:Y:S05]  /*0280*/  @P0 BRA `(.L_x_1) ;  /* 0xfffffffc00cc0947 */ /* 0x004fea000383ffff */
.L_x_0:
[----:B------:R-:W-:Y:S05]  /*0290*/  @P1 EXIT ;  /* 0x000000000000194d */ /* 0x000fea0003800000 */
[----:B------:R-:W1:Y:S01]  /*02a0*/  S2UR UR5, SR_CgaCtaId ;  /* 0x00000000000579c3 */ /* 0x000e620000008800 */
[----:B------:R-:W-:Y:S01]  /*02b0*/  UMOV UR4, 0x400 ;  /* 0x0000040000047882 */ /* 0x000fe20000000000 */
[----:B------:R-:W-:-:S06]  /*02c0*/  MOV R0, 0x0 ;  /* 0x0000000000007802 */ /* 0x000fcc0000000f00 */
[----:B------:R-:W2:Y:S08]  /*02d0*/  LDC.64 R8, c[0x0][0x388] ;  /* 0x0000e200ff087b82 */ /* 0x000eb00000000a00 */
[----:B0-----:R0:W3:Y:S01]  /*02e0*/  LDC.64 R10, c[0x4][R0] ;  /* 0x01000000000a7b82 */ /* 0x0010e20000000a00 */
[----:B-1----:R-:W-:Y:S01]  /*02f0*/  ULEA UR4, UR5, UR4, 0x18 ;  /* 0x0000000405047291 */ /* 0x002fe2000f8ec0ff */
[----:B--2---:R-:W-:-:S08]  /*0300*/  IMAD.WIDE.U32 R8, R13, 0x8, R8 ;  /* 0x000000080d087825 */ /* 0x004fd000078e0008 */
[----:B------:R-:W1:Y:S02]  /*0310*/  LDS.64 R2, [UR4] ;  /* 0x00000004ff027984 */ /* 0x000e640008000a00 */
[----:B------:R-:W2:Y:S02]  /*0320*/  LDCU.64 UR4, c[0x4][0x8] ;  /* 0x01000100ff0477ac */ /* 0x000ea40008000a00 */
[----:B--2---:R-:W-:Y:S02]  /*0330*/  IMAD.U32 R4, RZ, RZ, UR4 ;  /* 0x00000004ff047e24 */ /* 0x004fe4000f8e00ff */
[----:B------:R-:W-:Y:S01]  /*0340*/  IMAD.U32 R5, RZ, RZ, UR5 ;  /* 0x00000005ff057e24 */ /* 0x000fe2000f8e00ff */
[----:B-1----:R0:W-:Y:S04]  /*0350*/  STG.E.64 desc[UR6][R8.64], R2 ;  /* 0x0000000208007986 */ /* 0x0021e8000c101b06 */
[----:B---3--:R0:W-:Y:S02]  /*0360*/  STL.64 [R1], R2 ;  /* 0x0000000201007387 */ /* 0x0081e40000100a00 */
[----:B------:R-:W-:-:S07]  /*0370*/  LEPC R20, `(.L_x_2) ;  /* 0x000000001014794e */ /* 0x000fce0000000000 */
[----:B0-----:R-:W-:Y:S05]  /*0380*/  CALL.ABS.NOINC R10 ;  /* 0x000000000a007343 */ /* 0x001fea0003c00000 */
.L_x_2:
[----:B------:R-:W-:Y:S05]  /*0390*/  EXIT ;  /* 0x000000000000794d */ /* 0x000fea0003800000 */
.L_x_3:
[----:B------:R-:W-:-:S00]  /*03a0*/  BRA `(.L_x_3) ;  /* 0xfffffffc00fc7947 */ /* 0x000fc0000383ffff */
[----:B------:R-:W-:-:S00]  /*03b0*/  NOP ;  /* 0x0000000000007918 */ /* 0x000fc00000000000 */
        /* <DEDUP_REMOVED lines=12> */
.L_x_4:


//--------------------- .nv.global.init           --------------------------
	.section	.nv.global.init,"aw",@progbits
.nv.global.init:
	.type		$str,@object
	.size		$str,(.L_0 - $str)
$str:
        /*0000*/ 	.byte	0x73, 0x5f, 0x64, 0x61, 0x74, 0x61, 0x5b, 0x30, 0x5d, 0x20, 0x3d, 0x20, 0x25, 0x66, 0x0a, 0x00
.L_0:


//--------------------- .nv.shared._Z12__multiply__PdS_i --------------------------
	.section	.nv.shared._Z12__multiply__PdS_i,"aw",@nobits
	.sectionflags	@""
	.align	8
.nv.shared._Z12__multiply__PdS_i:
	.zero		2048


//--------------------- .nv.shared.reserved.0     --------------------------
	.section	.nv.shared.reserved.0,"aw",@nobits
	.weak		__nv_reservedSMEM_offset_0_alias
	.size		__nv_reservedSMEM_offset_0_alias, 0, 64
	.other		__nv_reservedSMEM_offset_0_alias,@"STO_CUDA_RESERVED_SHARED STV_DEFAULT"
__nv_reservedSMEM_offset_0_alias:
	.zero		0
	.zero		64


//--------------------- .nv.constant0._Z12__multiply__PdS_i --------------------------
	.section	.nv.constant0._Z12__multiply__PdS_i,"a",@progbits
	.sectionflags	@""
	.align	4
.nv.constant0._Z12__multiply__PdS_i:
	.zero		916


//--------------------- SYMBOLS --------------------------

	.type		.nv.reservedSmem.offset0,@object
	.size		.nv.reservedSmem.offset0,0x4
	.type		.nv.reservedSmem.cap,@object
	.size		.nv.reservedSmem.cap,0x4
	.type		vprintf,@function
